	.headerflags	@"EF_CUDA_TEXMODE_UNIFIED EF_CUDA_64BIT_ADDRESS EF_CUDA_ACCELERATORS EF_CUDA_SM90 EF_CUDA_VIRTUAL_SM(EF_CUDA_SM90)"
	.elftype	@"ET_EXEC"


//--------------------- .nv.info                  --------------------------
	.section	.nv.info,"",@"SHT_CUDA_INFO"
	.align	4


	//----- nvinfo : EIATTR_REGCOUNT
	.align		4
        /*0000*/ 	.byte	0x04, 0x2f
        /*0002*/ 	.short	(.L_1 - .L_0)
	.align		4
.L_0:
        /*0004*/ 	.word	index@(triton_poi_fused_add_mul_sigmoid_6)
        /*0008*/ 	.word	0x0000000c


	//----- nvinfo : EIATTR_MIN_STACK_SIZE
	.align		4
.L_1:
        /*000c*/ 	.byte	0x04, 0x12
        /*000e*/ 	.short	(.L_3 - .L_2)
	.align		4
.L_2:
        /*0010*/ 	.word	index@(triton_poi_fused_add_mul_sigmoid_6)
        /*0014*/ 	.word	0x00000000


	//----- nvinfo : EIATTR_FRAME_SIZE
	.align		4
.L_3:
        /*0018*/ 	.byte	0x04, 0x11
        /*001a*/ 	.short	(.L_5 - .L_4)
	.align		4
.L_4:
        /*001c*/ 	.word	index@(triton_poi_fused_add_mul_sigmoid_6)
        /*0020*/ 	.word	0x00000000


	//----- nvinfo : EIATTR_MIN_STACK_SIZE
	.align		4
.L_5:
        /*0024*/ 	.byte	0x04, 0x12
        /*0026*/ 	.short	(.L_7 - .L_6)
	.align		4
.L_6:
        /*0028*/ 	.word	index@(triton_poi_fused_add_mul_sigmoid_6)
        /*002c*/ 	.word	0x00000000
.L_7:


//--------------------- .nv.info.triton_poi_fused_add_mul_sigmoid_6 --------------------------
	.section	.nv.info.triton_poi_fused_add_mul_sigmoid_6,"",@"SHT_CUDA_INFO"
	.sectionflags	@""
	.align	4


	//----- nvinfo : EIATTR_CUDA_API_VERSION
	.align		4
        /*0000*/ 	.byte	0x04, 0x37
        /*0002*/ 	.short	(.L_9 - .L_8)
.L_8:
        /*0004*/ 	.word	0x0000007c


	//----- nvinfo : EIATTR_KPARAM_INFO
	.align		4
.L_9:
        /*0008*/ 	.byte	0x04, 0x17
        /*000a*/ 	.short	(.L_11 - .L_10)
.L_10:
        /*000c*/ 	.word	0x00000000
        /*0010*/ 	.short	0x0003
        /*0012*/ 	.short	0x0018
        /*0014*/ 	.byte	0x00, 0xf0, 0x11, 0x00


	//----- nvinfo : EIATTR_KPARAM_INFO
	.align		4
.L_11:
        /*0018*/ 	.byte	0x04, 0x17
        /*001a*/ 	.short	(.L_13 - .L_12)
.L_12:
        /*001c*/ 	.word	0x00000000
        /*0020*/ 	.short	0x0002
        /*0022*/ 	.short	0x0010
        /*0024*/ 	.byte	0x00, 0xf4, 0x21, 0x00


	//----- nvinfo : EIATTR_KPARAM_INFO
	.align		4
.L_13:
        /*0028*/ 	.byte	0x04, 0x17
        /*002a*/ 	.short	(.L_15 - .L_14)
.L_14:
        /*002c*/ 	.word	0x00000000
        /*0030*/ 	.short	0x0001
        /*0032*/ 	.short	0x0008
        /*0034*/ 	.byte	0x00, 0xf4, 0x21, 0x00


	//----- nvinfo : EIATTR_KPARAM_INFO
	.align		4
.L_15:
        /*0038*/ 	.byte	0x04, 0x17
        /*003a*/ 	.short	(.L_17 - .L_16)
.L_16:
        /*003c*/ 	.word	0x00000000
        /*0040*/ 	.short	0x0000
        /*0042*/ 	.short	0x0000
        /*0044*/ 	.byte	0x00, 0xf4, 0x21, 0x00


	//----- nvinfo : EIATTR_SPARSE_MMA_MASK
	.align		4
.L_17:
        /*0048*/ 	.byte	0x03, 0x50
        /*004a*/ 	.short	0x0000


	//----- nvinfo : EIATTR_MAXREG_COUNT
	.align		4
        /*004c*/ 	.byte	0x03, 0x1b
        /*004e*/ 	.short	0x00ff


	//----- nvinfo : EIATTR_EXIT_INSTR_OFFSETS
	.align		4
        /*0050*/ 	.byte	0x04, 0x1c
        /*0052*/ 	.short	(.L_19 - .L_18)


	//   ....[0]....
.L_18:
        /*0054*/ 	.word	0x00000250


	//   ....[1]....
        /*0058*/ 	.word	0x00000270


	//----- nvinfo : EIATTR_REQNTID
	.align		4
.L_19:
        /*005c*/ 	.byte	0x04, 0x10
        /*005e*/ 	.short	(.L_21 - .L_20)
.L_20:
        /*0060*/ 	.word	0x00000080
        /*0064*/ 	.word	0x00000001
        /*0068*/ 	.word	0x00000001


	//----- nvinfo : EIATTR_CBANK_PARAM_SIZE
	.align		4
.L_21:
        /*006c*/ 	.byte	0x03, 0x19
        /*006e*/ 	.short	0x001c


	//----- nvinfo : EIATTR_PARAM_CBANK
	.align		4
        /*0070*/ 	.byte	0x04, 0x0a
        /*0072*/ 	.short	(.L_23 - .L_22)
	.align		4
.L_22:
        /*0074*/ 	.word	index@(.nv.constant0.triton_poi_fused_add_mul_sigmoid_6)
        /*0078*/ 	.short	0x0210
        /*007a*/ 	.short	0x001c


	//----- nvinfo : EIATTR_SW_WAR
	.align		4
.L_23:
        /*007c*/ 	.byte	0x04, 0x36
        /*007e*/ 	.short	(.L_25 - .L_24)
.L_24:
        /*0080*/ 	.word	0x00000008
.L_25:


//--------------------- .nv.callgraph             --------------------------
	.section	.nv.callgraph,"",@"SHT_CUDA_CALLGRAPH"
	.align	4
	.sectionentsize	8
	.align		4
        /*0000*/ 	.word	0x00000000
	.align		4
        /*0004*/ 	.word	0xffffffff
	.align		4
        /*0008*/ 	.word	0x00000000
	.align		4
        /*000c*/ 	.word	0xfffffffe
	.align		4
        /*0010*/ 	.word	0x00000000
	.align		4
        /*0014*/ 	.word	0xfffffffd
	.align		4
        /*0018*/ 	.word	0x00000000
	.align		4
        /*001c*/ 	.word	0xfffffffc


//--------------------- .text.triton_poi_fused_add_mul_sigmoid_6 --------------------------
	.section	.text.triton_poi_fused_add_mul_sigmoid_6,"ax",@progbits
	.align	128
        .global         triton_poi_fused_add_mul_sigmoid_6
        .type           triton_poi_fused_add_mul_sigmoid_6,@function
        .size           triton_poi_fused_add_mul_sigmoid_6,(.L_x_1 - triton_poi_fused_add_mul_sigmoid_6)
        .other          triton_poi_fused_add_mul_sigmoid_6,@"STO_CUDA_ENTRY STV_DEFAULT"
triton_poi_fused_add_mul_sigmoid_6:
.text.triton_poi_fused_add_mul_sigmoid_6:
[----:B------:R-:W0:Y:S02]  /*0000*/  LDC R1, c[0x0][0x28] ;  /* 0x00000a00ff017b82 */ /* 0x000e240000000800 */
[----:B------:R-:W1:Y:S01]  /*0010*/  S2R R0, SR_TID.X ;  /* 0x0000000000007919 */ /* 0x000e620000002100 */
[----:B------:R-:W2:Y:S01]  /*0020*/  LDC.64 R4, c[0x0][0x220] ;  /* 0x00008800ff047b82 */ /* 0x000ea20000000a00 */
[----:B------:R-:W-:Y:S01]  /*0030*/  HFMA2.MMA R8, -RZ, RZ, 0, 0 ;  /* 0x00000000ff087435 */ /* 0x000fe200000001ff */
[----:B------:R-:W-:Y:S01]  /*0040*/  ULDC.64 UR4, c[0x0][0x208] ;  /* 0x0000820000047ab9 */ /* 0x000fe20000000a00 */
[----:B------:R-:W3:Y:S05]  /*0050*/  S2R R9, SR_CTAID.X ;  /* 0x0000000000097919 */ /* 0x000eea0000002500 */
[----:B------:R-:W4:Y:S01]  /*0060*/  LDC.64 R6, c[0x0][0x210] ;  /* 0x00008400ff067b82 */ /* 0x000f220000000a00 */
[----:B-1----:R-:W-:-:S02]  /*0070*/  LOP3.LUT R0, R0, 0x7f, RZ, 0xc0, !PT ;  /* 0x0000007f00007812 */ /* 0x002fc400078ec0ff */
[----:B---3--:R-:W-:Y:S02]  /*0080*/  SHF.R.S32.HI R2, RZ, 0x18, R9 ;  /* 0x00000018ff027819 */ /* 0x008fe40000011409 */
[----:B------:R-:W-:Y:S02]  /*0090*/  LEA R9, R9, R0, 0x7 ;  /* 0x0000000009097211 */ /* 0x000fe400078e38ff */
[----:B------:R-:W-:Y:S02]  /*00a0*/  SGXT R0, R2, 0x1 ;  /* 0x000000010200781a */ /* 0x000fe40000000200 */
[----:B------:R-:W-:Y:S02]  /*00b0*/  ISETP.GE.AND P0, PT, R9, 0x400, PT ;  /* 0x000004000900780c */ /* 0x000fe40003f06270 */
[----:B------:R-:W-:-:S04]  /*00c0*/  LEA.HI R0, R0, R9, RZ, 0x4 ;  /* 0x0000000900007211 */ /* 0x000fc800078f20ff */
[----:B------:R-:W-:-:S05]  /*00d0*/  SHF.R.S32.HI R3, RZ, 0x4, R0 ;  /* 0x00000004ff037819 */ /* 0x000fca0000011400 */
[----:B--2---:R-:W-:Y:S02]  /*00e0*/  IMAD.WIDE R4, R3, 0x4, R4 ;  /* 0x0000000403047825 */ /* 0x004fe400078e0204 */
[----:B------:R-:W1:Y:S03]  /*00f0*/  LDC.64 R2, c[0x0][0x218] ;  /* 0x00008600ff027b82 */ /* 0x000e660000000a00 */
[----:B------:R-:W2:Y:S01]  /*0100*/  @!P0 LDG.E.EL R8, desc[UR4][R4.64] ;  /* 0x0000000404088981 */ /* 0x000ea2000c2e1900 */
[----:B----4-:R-:W-:Y:S01]  /*0110*/  IMAD.WIDE R6, R9, 0x4, R6 ;  /* 0x0000000409067825 */ /* 0x010fe200078e0206 */
[----:B------:R-:W-:-:S03]  /*0120*/  MOV R0, RZ ;  /* 0x000000ff00007202 */ /* 0x000fc60000000f00 */
[----:B-1----:R-:W-:Y:S01]  /*0130*/  IMAD.WIDE R2, R9, 0x4, R2 ;  /* 0x0000000409027825 */ /* 0x002fe200078e0202 */
[----:B------:R-:W-:-:S04]  /*0140*/  HFMA2.MMA R9, -RZ, RZ, 0, 0 ;  /* 0x00000000ff097435 */ /* 0x000fc800000001ff */
[----:B------:R1:W3:Y:S06]  /*0150*/  @!P0 LDG.E R0, desc[UR4][R2.64] ;  /* 0x0000000402008981 */ /* 0x0002ec000c1e1900 */
[----:B------:R-:W3:Y:S01]  /*0160*/  @!P0 LDG.E R9, desc[UR4][R6.64] ;  /* 0x0000000406098981 */ /* 0x000ee2000c1e1900 */
[----:B-1----:R-:W-:Y:S01]  /*0170*/  MOV R3, 0x3e800000 ;  /* 0x3e80000000037802 */ /* 0x002fe20000000f00 */
[----:B--2---:R-:W-:-:S04]  /*0180*/  FADD R8, RZ, -R8 ;  /* 0x80000008ff087221 */ /* 0x004fc80000000000 */
[----:B------:R-:W-:-:S05]  /*0190*/  FMUL R8, R8, 1.4426950216293334961 ;  /* 0x3fb8aa3b08087820 */ /* 0x000fca0000400000 */
[----:B------:R-:W-:-:S13]  /*01a0*/  FSETP.GEU.AND P1, PT, R8, -126, PT ;  /* 0xc2fc00000800780b */ /* 0x000fda0003f2e000 */
[----:B------:R-:W-:-:S04]  /*01b0*/  @!P1 FMUL R8, R8, 0.5 ;  /* 0x3f00000008089820 */ /* 0x000fc80000400000 */
[----:B------:R-:W1:Y:S02]  /*01c0*/  MUFU.EX2 R4, R8 ;  /* 0x0000000800047308 */ /* 0x000e640000000800 */
[----:B-1----:R-:W-:-:S04]  /*01d0*/  @!P1 FMUL R4, R4, R4 ;  /* 0x0000000404049220 */ /* 0x002fc80000400000 */
[----:B------:R-:W-:-:S05]  /*01e0*/  FADD R4, R4, 1 ;  /* 0x3f80000004047421 */ /* 0x000fca0000000000 */
[----:B------:R-:W-:-:S04]  /*01f0*/  FSETP.GT.AND P1, PT, R4, 8.50705917302346158658e+37, PT ;  /* 0x7e8000000400780b */ /* 0x000fc80003f24000 */
[----:B------:R-:W-:-:S09]  /*0200*/  FSEL R3, R3, 1, P1 ;  /* 0x3f80000003037808 */ /* 0x000fd20000800000 */
[----:B------:R-:W-:-:S06]  /*0210*/  @P1 FMUL R4, R4, 0.25 ;  /* 0x3e80000004041820 */ /* 0x000fcc0000400000 */
[----:B------:R-:W1:Y:S02]  /*0220*/  MUFU.RCP R4, R4 ;  /* 0x0000000400047308 */ /* 0x000e640000001000 */
[----:B-1----:R-:W-:-:S04]  /*0230*/  FMUL R2, R4, R3 ;  /* 0x0000000304027220 */ /* 0x002fc80000400000 */
[----:B---3--:R-:W-:Y:S01]  /*0240*/  FFMA R9, R2, R0, R9 ;  /* 0x0000000002097223 */ /* 0x008fe20000000009 */
[----:B------:R-:W-:Y:S06]  /*0250*/  @P0 EXIT ;  /* 0x000000000000094d */ /* 0x000fec0003800000 */
[----:B------:R-:W-:Y:S01]  /*0260*/  STG.E desc[UR4][R6.64], R9 ;  /* 0x0000000906007986 */ /* 0x000fe2000c101904 */
[----:B------:R-:W-:Y:S05]  /*0270*/  EXIT ;  /* 0x000000000000794d */ /* 0x000fea0003800000 */
.L_x_0:
[----:B------:R-:W-:-:S00]  /*0280*/  BRA `(.L_x_0) ;  /* 0xfffffffc00fc7947 */ /* 0x000fc0000383ffff */
[----:B------:R-:W-:-:S00]  /*0290*/  NOP ;  /* 0x0000000000007918 */ /* 0x000fc00000000000 */
        /* <DEDUP_REMOVED lines=14> */
.L_x_1:


//--------------------- .nv.constant0.triton_poi_fused_add_mul_sigmoid_6 --------------------------
	.section	.nv.constant0.triton_poi_fused_add_mul_sigmoid_6,"a",@progbits
	.sectionflags	@""
	.align	4
.nv.constant0.triton_poi_fused_add_mul_sigmoid_6:
	.zero		556
